	.headerflags	@"EF_CUDA_TEXMODE_UNIFIED EF_CUDA_64BIT_ADDRESS EF_CUDA_ACCELERATORS EF_CUDA_SM90 EF_CUDA_VIRTUAL_SM(EF_CUDA_SM90)"
	.elftype	@"ET_EXEC"


//--------------------- .nv.info                  --------------------------
	.section	.nv.info,"",@"SHT_CUDA_INFO"
	.align	4


	//----- nvinfo : EIATTR_REGCOUNT
	.align		4
        /*0000*/ 	.byte	0x04, 0x2f
        /*0002*/ 	.short	(.L_1 - .L_0)
	.align		4
.L_0:
        /*0004*/ 	.word	index@(triton_poi_fused_convolution_1)
        /*0008*/ 	.word	0x00000020


	//----- nvinfo : EIATTR_MIN_STACK_SIZE
	.align		4
.L_1:
        /*000c*/ 	.byte	0x04, 0x12
        /*000e*/ 	.short	(.L_3 - .L_2)
	.align		4
.L_2:
        /*0010*/ 	.word	index@(triton_poi_fused_convolution_1)
        /*0014*/ 	.word	0x00000000


	//----- nvinfo : EIATTR_FRAME_SIZE
	.align		4
.L_3:
        /*0018*/ 	.byte	0x04, 0x11
        /*001a*/ 	.short	(.L_5 - .L_4)
	.align		4
.L_4:
        /*001c*/ 	.word	index@(triton_poi_fused_convolution_1)
        /*0020*/ 	.word	0x00000000


	//----- nvinfo : EIATTR_MIN_STACK_SIZE
	.align		4
.L_5:
        /*0024*/ 	.byte	0x04, 0x12
        /*0026*/ 	.short	(.L_7 - .L_6)
	.align		4
.L_6:
        /*0028*/ 	.word	index@(triton_poi_fused_convolution_1)
        /*002c*/ 	.word	0x00000000
.L_7:


//--------------------- .nv.info.triton_poi_fused_convolution_1 --------------------------
	.section	.nv.info.triton_poi_fused_convolution_1,"",@"SHT_CUDA_INFO"
	.sectionflags	@""
	.align	4


	//----- nvinfo : EIATTR_CUDA_API_VERSION
	.align		4
        /*0000*/ 	.byte	0x04, 0x37
        /*0002*/ 	.short	(.L_9 - .L_8)
.L_8:
        /*0004*/ 	.word	0x0000007c


	//----- nvinfo : EIATTR_KPARAM_INFO
	.align		4
.L_9:
        /*0008*/ 	.byte	0x04, 0x17
        /*000a*/ 	.short	(.L_11 - .L_10)
.L_10:
        /*000c*/ 	.word	0x00000000
        /*0010*/ 	.short	0x0004
        /*0012*/ 	.short	0x001c
        /*0014*/ 	.byte	0x00, 0xf0, 0x11, 0x00


	//----- nvinfo : EIATTR_KPARAM_INFO
	.align		4
.L_11:
        /*0018*/ 	.byte	0x04, 0x17
        /*001a*/ 	.short	(.L_13 - .L_12)
.L_12:
        /*001c*/ 	.word	0x00000000
        /*0020*/ 	.short	0x0003
        /*0022*/ 	.short	0x0018
        /*0024*/ 	.byte	0x00, 0xf0, 0x11, 0x00


	//----- nvinfo : EIATTR_KPARAM_INFO
	.align		4
.L_13:
        /*0028*/ 	.byte	0x04, 0x17
        /*002a*/ 	.short	(.L_15 - .L_14)
.L_14:
        /*002c*/ 	.word	0x00000000
        /*0030*/ 	.short	0x0002
        /*0032*/ 	.short	0x0010
        /*0034*/ 	.byte	0x00, 0xf4, 0x21, 0x00


	//----- nvinfo : EIATTR_KPARAM_INFO
	.align		4
.L_15:
        /*0038*/ 	.byte	0x04, 0x17
        /*003a*/ 	.short	(.L_17 - .L_16)
.L_16:
        /*003c*/ 	.word	0x00000000
        /*0040*/ 	.short	0x0001
        /*0042*/ 	.short	0x0008
        /*0044*/ 	.byte	0x00, 0xf4, 0x21, 0x00


	//----- nvinfo : EIATTR_KPARAM_INFO
	.align		4
.L_17:
        /*0048*/ 	.byte	0x04, 0x17
        /*004a*/ 	.short	(.L_19 - .L_18)
.L_18:
        /*004c*/ 	.word	0x00000000
        /*0050*/ 	.short	0x0000
        /*0052*/ 	.short	0x0000
        /*0054*/ 	.byte	0x00, 0xf4, 0x21, 0x00


	//----- nvinfo : EIATTR_SPARSE_MMA_MASK
	.align		4
.L_19:
        /*0058*/ 	.byte	0x03, 0x50
        /*005a*/ 	.short	0x0000


	//----- nvinfo : EIATTR_MAXREG_COUNT
	.align		4
        /*005c*/ 	.byte	0x03, 0x1b
        /*005e*/ 	.short	0x00ff


	//----- nvinfo : EIATTR_EXIT_INSTR_OFFSETS
	.align		4
        /*0060*/ 	.byte	0x04, 0x1c
        /*0062*/ 	.short	(.L_21 - .L_20)


	//   ....[0]....
.L_20:
        /*0064*/ 	.word	0x00000a20


	//   ....[1]....
        /*0068*/ 	.word	0x00000a70


	//----- nvinfo : EIATTR_REQNTID
	.align		4
.L_21:
        /*006c*/ 	.byte	0x04, 0x10
        /*006e*/ 	.short	(.L_23 - .L_22)
.L_22:
        /*0070*/ 	.word	0x00000100
        /*0074*/ 	.word	0x00000001
        /*0078*/ 	.word	0x00000001


	//----- nvinfo : EIATTR_CBANK_PARAM_SIZE
	.align		4
.L_23:
        /*007c*/ 	.byte	0x03, 0x19
        /*007e*/ 	.short	0x0020


	//----- nvinfo : EIATTR_PARAM_CBANK
	.align		4
        /*0080*/ 	.byte	0x04, 0x0a
        /*0082*/ 	.short	(.L_25 - .L_24)
	.align		4
.L_24:
        /*0084*/ 	.word	index@(.nv.constant0.triton_poi_fused_convolution_1)
        /*0088*/ 	.short	0x0210
        /*008a*/ 	.short	0x0020


	//----- nvinfo : EIATTR_SW_WAR
	.align		4
.L_25:
        /*008c*/ 	.byte	0x04, 0x36
        /*008e*/ 	.short	(.L_27 - .L_26)
.L_26:
        /*0090*/ 	.word	0x00000008
.L_27:


//--------------------- .nv.callgraph             --------------------------
	.section	.nv.callgraph,"",@"SHT_CUDA_CALLGRAPH"
	.align	4
	.sectionentsize	8
	.align		4
        /*0000*/ 	.word	0x00000000
	.align		4
        /*0004*/ 	.word	0xffffffff
	.align		4
        /*0008*/ 	.word	0x00000000
	.align		4
        /*000c*/ 	.word	0xfffffffe
	.align		4
        /*0010*/ 	.word	0x00000000
	.align		4
        /*0014*/ 	.word	0xfffffffd
	.align		4
        /*0018*/ 	.word	0x00000000
	.align		4
        /*001c*/ 	.word	0xfffffffc


//--------------------- .text.triton_poi_fused_convolution_1 --------------------------
	.section	.text.triton_poi_fused_convolution_1,"ax",@progbits
	.sectionflags	@"SHF_BARRIERS=1"
	.align	128
        .global         triton_poi_fused_convolution_1
        .type           triton_poi_fused_convolution_1,@function
        .size           triton_poi_fused_convolution_1,(.L_x_1 - triton_poi_fused_convolution_1)
        .other          triton_poi_fused_convolution_1,@"STO_CUDA_ENTRY STV_DEFAULT"
triton_poi_fused_convolution_1:
.text.triton_poi_fused_convolution_1:
[----:B------:R-:W0:Y:S01]  /*0000*/  LDC R1, c[0x0][0x28] ;  /* 0x00000a00ff017b82 */ /* 0x000e220000000800 */
[----:B------:R-:W1:Y:S07]  /*0010*/  S2R R0, SR_TID.X ;  /* 0x0000000000007919 */ /* 0x000e6e0000002100 */
[----:B------:R-:W2:Y:S01]  /*0020*/  LDC.64 R6, c[0x0][0x218] ;  /* 0x00008600ff067b82 */ /* 0x000ea20000000a00 */
[----:B------:R-:W-:Y:S02]  /*0030*/  CS2R R22, SRZ ;  /* 0x0000000000167805 */ /* 0x000fe4000001ff00 */
[----:B------:R-:W-:Y:S01]  /*0040*/  CS2R R12, SRZ ;  /* 0x00000000000c7805 */ /* 0x000fe2000001ff00 */
[----:B------:R-:W3:Y:S01]  /*0050*/  S2R R2, SR_CTAID.Y ;  /* 0x0000000000027919 */ /* 0x000ee20000002600 */
[----:B------:R-:W-:Y:S01]  /*0060*/  CS2R R14, SRZ ;  /* 0x00000000000e7805 */ /* 0x000fe2000001ff00 */
[----:B------:R-:W-:Y:S01]  /*0070*/  ULDC.64 UR6, c[0x0][0x208] ;  /* 0x0000820000067ab9 */ /* 0x000fe20000000a00 */
[----:B------:R-:W4:Y:S01]  /*0080*/  S2R R16, SR_CTAID.X ;  /* 0x0000000000107919 */ /* 0x000f220000002500 */
[----:B------:R-:W5:Y:S01]  /*0090*/  LDC.64 R18, c[0x0][0x210] ;  /* 0x00008400ff127b82 */ /* 0x000f620000000a00 */
[----:B-1----:R-:W-:Y:S01]  /*00a0*/  SHF.R.U32.HI R9, RZ, 0x6, R0 ;  /* 0x00000006ff097819 */ /* 0x002fe20000011600 */
[----:B------:R-:W-:-:S02]  /*00b0*/  IMAD.SHL.U32 R11, R0, 0x4, RZ ;  /* 0x00000004000b7824 */ /* 0x000fc400078e00ff */
[----:B---3--:R-:W-:Y:S01]  /*00c0*/  IMAD.SHL.U32 R28, R2, 0x10, RZ ;  /* 0x00000010021c7824 */ /* 0x008fe200078e00ff */
[----:B------:R-:W-:Y:S02]  /*00d0*/  SHF.R.S32.HI R3, RZ, 0x1b, R2 ;  /* 0x0000001bff037819 */ /* 0x000fe40000011402 */
[----:B------:R-:W-:Y:S02]  /*00e0*/  SGXT.U32 R9, R9, 0x2 ;  /* 0x000000020909781a */ /* 0x000fe40000000000 */
[----:B------:R-:W-:Y:S02]  /*00f0*/  LOP3.LUT R25, R11, 0xfc, RZ, 0xc0, !PT ;  /* 0x000000fc0b197812 */ /* 0x000fe400078ec0ff */
[----:B------:R-:W-:Y:S02]  /*0100*/  SGXT R3, R3, 0x1 ;  /* 0x000000010303781a */ /* 0x000fe40000000200 */
[----:B------:R-:W-:Y:S02]  /*0110*/  LOP3.LUT R2, R28, R9, RZ, 0xfc, !PT ;  /* 0x000000091c027212 */ /* 0x000fe400078efcff */
[----:B----4-:R-:W-:-:S02]  /*0120*/  PRMT R25, R25, 0x6540, R16 ;  /* 0x0000654019197816 */ /* 0x010fc40000000010 */
[----:B------:R-:W-:Y:S02]  /*0130*/  LEA.HI R4, R3, R2, RZ, 0x4 ;  /* 0x0000000203047211 */ /* 0x000fe400078f20ff */
[----:B------:R-:W-:Y:S02]  /*0140*/  ISETP.GE.AND P0, PT, R25, 0x100, PT ;  /* 0x000001001900780c */ /* 0x000fe40003f06270 */
[----:B------:R-:W-:Y:S02]  /*0150*/  LOP3.LUT R5, R4, 0xfffffff0, RZ, 0xc0, !PT ;  /* 0xfffffff004057812 */ /* 0x000fe400078ec0ff */
[C---:B------:R-:W-:Y:S02]  /*0160*/  ISETP.LT.AND P1, PT, R2.reuse, 0x40, !P0 ;  /* 0x000000400200780c */ /* 0x040fe40004721270 */
[C---:B------:R-:W-:Y:S01]  /*0170*/  ISETP.GE.AND P2, PT, R2.reuse, 0x40, PT ;  /* 0x000000400200780c */ /* 0x040fe20003f46270 */
[C---:B------:R-:W-:Y:S02]  /*0180*/  IMAD.IADD R21, R2.reuse, 0x1, -R5 ;  /* 0x0000000102157824 */ /* 0x040fe400078e0a05 */
[----:B------:R-:W-:-:S02]  /*0190*/  IMAD R5, R2, 0x100, R25 ;  /* 0x0000010002057824 */ /* 0x000fc400078e0219 */
[----:B--2---:R-:W-:-:S04]  /*01a0*/  IMAD.WIDE R20, R21, 0x4, R6 ;  /* 0x0000000415147825 */ /* 0x004fc800078e0206 */
[----:B-----5:R-:W-:-:S04]  /*01b0*/  IMAD.WIDE R4, R5, 0x4, R18 ;  /* 0x0000000405047825 */ /* 0x020fc800078e0212 */
[----:B------:R-:W2:Y:S04]  /*01c0*/  @!P2 LDG.E.EL R23, desc[UR6][R20.64] ;  /* 0x000000061417a981 */ /* 0x000ea8000c2e1900 */
[----:B------:R1:W2:Y:S01]  /*01d0*/  @P1 LDG.E.EL.128 R12, desc[UR6][R4.64] ;  /* 0x00000006040c1981 */ /* 0x0002a2000c2e1d00 */
[----:B------:R-:W3:Y:S01]  /*01e0*/  S2R R17, SR_TID.X ;  /* 0x0000000000117919 */ /* 0x000ee20000002100 */
[----:B------:R-:W4:Y:S01]  /*01f0*/  S2UR UR5, SR_CgaCtaId ;  /* 0x00000000000579c3 */ /* 0x000f220000008800 */
[----:B------:R-:W-:Y:S02]  /*0200*/  LOP3.LUT R8, R28, 0x4, R9, 0xfe, !PT ;  /* 0x000000041c087812 */ /* 0x000fe400078efe09 */
[----:B------:R-:W-:Y:S02]  /*0210*/  LOP3.LUT R2, R28, 0xc, R11, 0xf8, !PT ;  /* 0x0000000c1c027812 */ /* 0x000fe400078ef80b */
[----:B------:R-:W-:-:S02]  /*0220*/  LOP3.LUT R24, R28, 0x8, R9, 0xfe, !PT ;  /* 0x000000081c187812 */ /* 0x000fc400078efe09 */
[----:B------:R-:W-:Y:S02]  /*0230*/  LOP3.LUT R28, R28, 0xc, R9, 0xfe, !PT ;  /* 0x0000000c1c1c7812 */ /* 0x000fe400078efe09 */
[C---:B-1----:R-:W-:Y:S02]  /*0240*/  LEA.HI R5, R3.reuse, R8, RZ, 0x4 ;  /* 0x0000000803057211 */ /* 0x042fe400078f20ff */
[C---:B------:R-:W-:Y:S02]  /*0250*/  LEA.HI R9, R3.reuse, R24, RZ, 0x4 ;  /* 0x0000001803097211 */ /* 0x040fe400078f20ff */
[----:B------:R-:W-:Y:S02]  /*0260*/  LEA.HI R3, R3, R28, RZ, 0x4 ;  /* 0x0000001c03037211 */ /* 0x000fe400078f20ff */
[----:B------:R-:W-:Y:S02]  /*0270*/  LOP3.LUT R5, R5, 0xfffffff0, RZ, 0xc0, !PT ;  /* 0xfffffff005057812 */ /* 0x000fe400078ec0ff */
[----:B------:R-:W-:Y:S01]  /*0280*/  LOP3.LUT R9, R9, 0xfffffff0, RZ, 0xc0, !PT ;  /* 0xfffffff009097812 */ /* 0x000fe200078ec0ff */
[----:B------:R-:W-:Y:S01]  /*0290*/  UMOV UR4, 0x400 ;  /* 0x0000040000047882 */ /* 0x000fe20000000000 */
[----:B------:R-:W-:Y:S01]  /*02a0*/  LOP3.LUT R11, R3, 0xfffffff0, RZ, 0xc0, !PT ;  /* 0xfffffff0030b7812 */ /* 0x000fe200078ec0ff */
[C---:B------:R-:W-:Y:S01]  /*02b0*/  IMAD.IADD R5, R8.reuse, 0x1, -R5 ;  /* 0x0000000108057824 */ /* 0x040fe200078e0a05 */
[----:B------:R-:W-:Y:S01]  /*02c0*/  ISETP.GE.AND P1, PT, R8, 0x40, PT ;  /* 0x000000400800780c */ /* 0x000fe20003f26270 */
[C---:B------:R-:W-:Y:S01]  /*02d0*/  IMAD.IADD R9, R24.reuse, 0x1, -R9 ;  /* 0x0000000118097824 */ /* 0x040fe200078e0a09 */
[----:B------:R-:W-:Y:S01]  /*02e0*/  ISETP.GE.AND P2, PT, R24, 0x40, PT ;  /* 0x000000401800780c */ /* 0x000fe20003f46270 */
[----:B----4-:R-:W-:Y:S01]  /*02f0*/  UPRMT UR4, UR5, 0x654, UR4 ;  /* 0x0000065405047896 */ /* 0x010fe20008000004 */
[----:B------:R-:W-:-:S02]  /*0300*/  IMAD.IADD R21, R28, 0x1, -R11 ;  /* 0x000000011c157824 */ /* 0x000fc400078e0a0b */
[----:B---3--:R-:W-:Y:S01]  /*0310*/  IMAD.SHL.U32 R4, R17, 0x40, RZ ;  /* 0x0000004011047824 */ /* 0x008fe200078e00ff */
[----:B------:R-:W-:-:S04]  /*0320*/  SHF.R.U32.HI R10, RZ, 0x6, R17 ;  /* 0x00000006ff0a7819 */ /* 0x000fc80000011611 */
[----:B------:R-:W-:Y:S02]  /*0330*/  LOP3.LUT R20, R4, 0xfc0, RZ, 0xc0, !PT ;  /* 0x00000fc004147812 */ /* 0x000fe400078ec0ff */
[----:B------:R-:W-:Y:S01]  /*0340*/  SGXT.U32 R3, R10, 0x2 ;  /* 0x000000020a03781a */ /* 0x000fe20000000000 */
[--C-:B------:R-:W-:Y:S01]  /*0350*/  IMAD.WIDE R10, R5, 0x4, R6.reuse ;  /* 0x00000004050a7825 */ /* 0x100fe200078e0206 */
[----:B------:R-:W-:Y:S02]  /*0360*/  ISETP.GE.AND P3, PT, R28, 0x40, PT ;  /* 0x000000401c00780c */ /* 0x000fe40003f66270 */
[----:B------:R-:W-:Y:S01]  /*0370*/  LOP3.LUT R3, R20, R3, RZ, 0xfc, !PT ;  /* 0x0000000314037212 */ /* 0x000fe200078efcff */
[--C-:B------:R-:W-:Y:S01]  /*0380*/  IMAD.WIDE R4, R9, 0x4, R6.reuse ;  /* 0x0000000409047825 */ /* 0x100fe200078e0206 */
[----:B------:R1:W3:Y:S03]  /*0390*/  @!P1 LDG.E.EL R22, desc[UR6][R10.64] ;  /* 0x000000060a169981 */ /* 0x0002e6000c2e1900 */
[----:B------:R-:W-:-:S04]  /*03a0*/  IMAD.WIDE R6, R21, 0x4, R6 ;  /* 0x0000000415067825 */ /* 0x000fc800078e0206 */
[----:B------:R-:W-:Y:S01]  /*03b0*/  VIADD R26, R20, UR4 ;  /* 0x00000004141a7c36 */ /* 0x000fe20008000000 */
[----:B------:R-:W-:Y:S02]  /*03c0*/  CS2R R20, SRZ ;  /* 0x0000000000147805 */ /* 0x000fe4000001ff00 */
[----:B------:R-:W-:-:S04]  /*03d0*/  ISETP.LT.AND P1, PT, R8, 0x40, !P0 ;  /* 0x000000400800780c */ /* 0x000fc80004721270 */
[----:B------:R4:W5:Y:S01]  /*03e0*/  @!P2 LDG.E.EL R21, desc[UR6][R4.64] ;  /* 0x000000060415a981 */ /* 0x000962000c2e1900 */
[----:B------:R-:W-:Y:S01]  /*03f0*/  ISETP.LT.AND P2, PT, R24, 0x40, !P0 ;  /* 0x000000401800780c */ /* 0x000fe20004741270 */
[--C-:B------:R-:W-:Y:S02]  /*0400*/  IMAD R27, R8, 0x100, R25.reuse ;  /* 0x00000100081b7824 */ /* 0x100fe400078e0219 */
[--C-:B------:R-:W-:Y:S01]  /*0410*/  IMAD R24, R24, 0x100, R25.reuse ;  /* 0x0000010018187824 */ /* 0x100fe200078e0219 */
[----:B------:R4:W3:Y:S01]  /*0420*/  @!P3 LDG.E.EL R20, desc[UR6][R6.64] ;  /* 0x000000060614b981 */ /* 0x0008e2000c2e1900 */
[----:B------:R-:W-:Y:S01]  /*0430*/  IMAD R3, R3, 0x4, R26 ;  /* 0x0000000403037824 */ /* 0x000fe200078e021a */
[----:B------:R-:W-:Y:S02]  /*0440*/  CS2R R8, SRZ ;  /* 0x0000000000087805 */ /* 0x000fe4000001ff00 */
[----:B-1----:R-:W-:Y:S01]  /*0450*/  CS2R R10, SRZ ;  /* 0x00000000000a7805 */ /* 0x002fe2000001ff00 */
[C---:B------:R-:W-:Y:S01]  /*0460*/  IMAD R29, R28.reuse, 0x100, R25 ;  /* 0x000001001c1d7824 */ /* 0x040fe200078e0219 */
[----:B----4-:R-:W-:Y:S01]  /*0470*/  CS2R R4, SRZ ;  /* 0x0000000000047805 */ /* 0x010fe2000001ff00 */
[----:B------:R-:W-:Y:S01]  /*0480*/  IMAD.WIDE R26, R27, 0x4, R18 ;  /* 0x000000041b1a7825 */ /* 0x000fe200078e0212 */
[----:B------:R-:W-:-:S02]  /*0490*/  ISETP.LT.AND P0, PT, R28, 0x40, !P0 ;  /* 0x000000401c00780c */ /* 0x000fc40004701270 */
[----:B0-----:R-:W-:Y:S01]  /*04a0*/  CS2R R6, SRZ ;  /* 0x0000000000067805 */ /* 0x001fe2000001ff00 */
[--C-:B------:R-:W-:Y:S01]  /*04b0*/  IMAD.WIDE R24, R24, 0x4, R18.reuse ;  /* 0x0000000418187825 */ /* 0x100fe200078e0212 */
[----:B------:R-:W3:Y:S03]  /*04c0*/  @P1 LDG.E.EL.128 R8, desc[UR6][R26.64] ;  /* 0x000000061a081981 */ /* 0x000ee6000c2e1d00 */
[----:B------:R-:W-:Y:S01]  /*04d0*/  IMAD.WIDE R18, R29, 0x4, R18 ;  /* 0x000000041d127825 */ /* 0x000fe200078e0212 */
[----:B------:R0:W5:Y:S03]  /*04e0*/  @P2 LDG.E.EL.128 R4, desc[UR6][R24.64] ;  /* 0x0000000618042981 */ /* 0x000166000c2e1d00 */
[C---:B--2---:R-:W-:Y:S01]  /*04f0*/  FADD R28, R23.reuse, R12 ;  /* 0x0000000c171c7221 */ /* 0x044fe20000000000 */
[C---:B------:R-:W-:Y:S01]  /*0500*/  FADD R29, R23.reuse, R13 ;  /* 0x0000000d171d7221 */ /* 0x040fe20000000000 */
[C---:B0-----:R-:W-:Y:S01]  /*0510*/  FADD R24, R23.reuse, R14 ;  /* 0x0000000e17187221 */ /* 0x041fe20000000000 */
[----:B------:R-:W-:Y:S01]  /*0520*/  FADD R26, R23, R15 ;  /* 0x0000000f171a7221 */ /* 0x000fe20000000000 */
[----:B------:R-:W-:-:S02]  /*0530*/  CS2R R12, SRZ ;  /* 0x00000000000c7805 */ /* 0x000fc4000001ff00 */
[----:B------:R-:W-:-:S06]  /*0540*/  CS2R R14, SRZ ;  /* 0x00000000000e7805 */ /* 0x000fcc000001ff00 */
[----:B------:R0:W2:Y:S04]  /*0550*/  @P0 LDG.E.EL.128 R12, desc[UR6][R18.64] ;  /* 0x00000006120c0981 */ /* 0x0000a8000c2e1d00 */
[----:B------:R-:W-:Y:S04]  /*0560*/  STS [R3], R28 ;  /* 0x0000001c03007388 */ /* 0x000fe80000000800 */
[----:B------:R1:W-:Y:S04]  /*0570*/  STS [R3+0xa0], R24 ;  /* 0x0000a01803007388 */ /* 0x0003e80000000800 */
[----:B------:R-:W-:Y:S01]  /*0580*/  STS [R3+0xf0], R26 ;  /* 0x0000f01a03007388 */ /* 0x000fe20000000800 */
[----:B0-----:R-:W-:-:S03]  /*0590*/  IMAD.SHL.U32 R18, R17, 0x4, RZ ;  /* 0x0000000411127824 */ /* 0x001fc600078e00ff */
[----:B------:R-:W-:Y:S02]  /*05a0*/  STS [R3+0x50], R29 ;  /* 0x0000501d03007388 */ /* 0x000fe40000000800 */
[----:B------:R-:W-:Y:S02]  /*05b0*/  LOP3.LUT R18, R18, 0x3fc, RZ, 0xc0, !PT ;  /* 0x000003fc12127812 */ /* 0x000fe400078ec0ff */
[----:B------:R-:W-:-:S04]  /*05c0*/  LOP3.LUT R17, R17, 0xfc, RZ, 0xc0, !PT ;  /* 0x000000fc11117812 */ /* 0x000fc800078ec0ff */
[----:B------:R-:W-:Y:S01]  /*05d0*/  LEA R17, R17, UR4, 0x2 ;  /* 0x0000000411117c11 */ /* 0x000fe2000f8e10ff */
[C---:B---3--:R-:W-:Y:S01]  /*05e0*/  FADD R8, R22.reuse, R8 ;  /* 0x0000000816087221 */ /* 0x048fe20000000000 */
[C---:B------:R-:W-:Y:S01]  /*05f0*/  FADD R9, R22.reuse, R9 ;  /* 0x0000000916097221 */ /* 0x040fe20000000000 */
[C---:B------:R-:W-:Y:S01]  /*0600*/  FADD R10, R22.reuse, R10 ;  /* 0x0000000a160a7221 */ /* 0x040fe20000000000 */
[----:B------:R-:W-:Y:S01]  /*0610*/  FADD R22, R22, R11 ;  /* 0x0000000b16167221 */ /* 0x000fe20000000000 */
[C---:B-----5:R-:W-:Y:S01]  /*0620*/  FADD R4, R21.reuse, R4 ;  /* 0x0000000415047221 */ /* 0x060fe20000000000 */
[----:B------:R-:W-:Y:S01]  /*0630*/  STS [R3+0x10], R8 ;  /* 0x0000100803007388 */ /* 0x000fe20000000800 */
[C---:B-1----:R-:W-:Y:S01]  /*0640*/  FADD R24, R21.reuse, R5 ;  /* 0x0000000515187221 */ /* 0x042fe20000000000 */
[C---:B------:R-:W-:Y:S01]  /*0650*/  FADD R6, R21.reuse, R6 ;  /* 0x0000000615067221 */ /* 0x040fe20000000000 */
[----:B------:R-:W-:Y:S01]  /*0660*/  FADD R28, R21, R7 ;  /* 0x00000007151c7221 */ /* 0x000fe20000000000 */
[----:B------:R-:W-:Y:S04]  /*0670*/  STS [R3+0x100], R22 ;  /* 0x0001001603007388 */ /* 0x000fe80000000800 */
[----:B------:R-:W-:Y:S04]  /*0680*/  STS [R3+0x60], R9 ;  /* 0x0000600903007388 */ /* 0x000fe80000000800 */
[----:B------:R-:W-:Y:S04]  /*0690*/  STS [R3+0xb0], R10 ;  /* 0x0000b00a03007388 */ /* 0x000fe80000000800 */
[----:B------:R0:W-:Y:S04]  /*06a0*/  STS [R3+0x20], R4 ;  /* 0x0000200403007388 */ /* 0x0001e80000000800 */
[----:B------:R-:W-:Y:S04]  /*06b0*/  STS [R3+0x70], R24 ;  /* 0x0000701803007388 */ /* 0x000fe80000000800 */
[----:B------:R-:W-:Y:S04]  /*06c0*/  STS [R3+0xc0], R6 ;  /* 0x0000c00603007388 */ /* 0x000fe80000000800 */
[----:B------:R-:W-:Y:S01]  /*06d0*/  STS [R3+0x110], R28 ;  /* 0x0001101c03007388 */ /* 0x000fe20000000800 */
[----:B------:R-:W-:-:S02]  /*06e0*/  LOP3.LUT R5, R18, 0x400, RZ, 0xfc, !PT ;  /* 0x0000040012057812 */ /* 0x000fc400078efcff */
[----:B0-----:R-:W-:Y:S02]  /*06f0*/  LOP3.LUT R4, R18, 0x800, RZ, 0xfc, !PT ;  /* 0x0000080012047812 */ /* 0x001fe400078efcff */
[----:B------:R-:W-:Y:S02]  /*0700*/  LOP3.LUT R5, R5, 0x7f0, RZ, 0xc0, !PT ;  /* 0x000007f005057812 */ /* 0x000fe400078ec0ff */
[----:B------:R-:W-:-:S03]  /*0710*/  LOP3.LUT R4, R4, 0xbf0, RZ, 0xc0, !PT ;  /* 0x00000bf004047812 */ /* 0x000fc600078ec0ff */
[----:B------:R-:W-:Y:S02]  /*0720*/  VIADD R5, R5, UR4 ;  /* 0x0000000405057c36 */ /* 0x000fe40008000000 */
[----:B------:R-:W-:Y:S02]  /*0730*/  VIADD R7, R4, UR4 ;  /* 0x0000000404077c36 */ /* 0x000fe40008000000 */
[C---:B------:R-:W-:Y:S02]  /*0740*/  IMAD R4, R18.reuse, 0x4, R17 ;  /* 0x0000000412047824 */ /* 0x040fe400078e0211 */
[----:B------:R-:W-:Y:S01]  /*0750*/  IMAD R9, R18, 0x4, R5 ;  /* 0x0000000412097824 */ /* 0x000fe200078e0205 */
[----:B------:R-:W-:-:S04]  /*0760*/  SHF.R.S32.HI R17, RZ, 0x1f, R2 ;  /* 0x0000001fff117819 */ /* 0x000fc80000011402 */
[----:B------:R-:W-:Y:S02]  /*0770*/  LEA.HI R19, R17, R2, RZ, 0x4 ;  /* 0x0000000211137211 */ /* 0x000fe400078f20ff */
[----:B------:R-:W-:-:S03]  /*0780*/  SHF.R.U32.HI R17, RZ, 0x2, R0 ;  /* 0x00000002ff117819 */ /* 0x000fc60000011600 */
[----:B------:R-:W-:Y:S01]  /*0790*/  IMAD.SHL.U32 R0, R19, 0x100, RZ ;  /* 0x0000010013007824 */ /* 0x000fe200078e00ff */
[----:B------:R-:W-:Y:S02]  /*07a0*/  SGXT.U32 R17, R17, 0x6 ;  /* 0x000000061111781a */ /* 0x000fe40000000000 */
[----:B------:R-:W-:Y:S01]  /*07b0*/  ISETP.GE.AND P0, PT, R2, 0x40, PT ;  /* 0x000000400200780c */ /* 0x000fe20003f06270 */
[C---:B--2---:R-:W-:Y:S01]  /*07c0*/  FADD R12, R20.reuse, R12 ;  /* 0x0000000c140c7221 */ /* 0x044fe20000000000 */
[C---:B------:R-:W-:Y:S01]  /*07d0*/  FADD R8, R20.reuse, R13 ;  /* 0x0000000d14087221 */ /* 0x040fe20000000000 */
[C---:B------:R-:W-:Y:S01]  /*07e0*/  FADD R22, R20.reuse, R14 ;  /* 0x0000000e14167221 */ /* 0x040fe20000000000 */
[----:B------:R-:W-:Y:S02]  /*07f0*/  FADD R26, R20, R15 ;  /* 0x0000000f141a7221 */ /* 0x000fe40000000000 */
[----:B------:R0:W-:Y:S01]  /*0800*/  STS [R3+0x30], R12 ;  /* 0x0000300c03007388 */ /* 0x0001e20000000800 */
[----:B------:R-:W1:Y:S03]  /*0810*/  LDC.64 R20, c[0x0][0x220] ;  /* 0x00008800ff147b82 */ /* 0x000e660000000a00 */
[----:B------:R-:W-:Y:S04]  /*0820*/  STS [R3+0x80], R8 ;  /* 0x0000800803007388 */ /* 0x000fe80000000800 */
[----:B------:R2:W-:Y:S04]  /*0830*/  STS [R3+0xd0], R22 ;  /* 0x0000d01603007388 */ /* 0x0005e80000000800 */
[----:B------:R3:W-:Y:S01]  /*0840*/  STS [R3+0x120], R26 ;  /* 0x0001201a03007388 */ /* 0x0007e20000000800 */
[----:B------:R-:W-:Y:S01]  /*0850*/  BAR.SYNC.DEFER_BLOCKING 0x0 ;  /* 0x0000000000007b1d */ /* 0x000fe20000010000 */
[----:B0-----:R-:W-:Y:S01]  /*0860*/  IMAD R12, R18, 0x4, R7 ;  /* 0x00000004120c7824 */ /* 0x001fe200078e0207 */
[----:B--2---:R-:W-:-:S02]  /*0870*/  LOP3.LUT R22, R19, 0xfffffff0, RZ, 0xc0, !PT ;  /* 0xfffffff013167812 */ /* 0x004fc400078ec0ff */
[----:B------:R-:W-:Y:S02]  /*0880*/  LOP3.LUT R19, R0, 0xfffff000, RZ, 0xc0, !PT ;  /* 0xfffff00000137812 */ /* 0x000fe400078ec0ff */
[----:B------:R-:W0:Y:S04]  /*0890*/  LDS.128 R4, [R4] ;  /* 0x0000000004047984 */ /* 0x000e280000000c00 */
[----:B------:R-:W2:Y:S04]  /*08a0*/  LDS.128 R8, [R9+0x1000] ;  /* 0x0010000009087984 */ /* 0x000ea80000000c00 */
[----:B------:R-:W4:Y:S01]  /*08b0*/  LDS.128 R12, [R12+0x2000] ;  /* 0x002000000c0c7984 */ /* 0x000f220000000c00 */
[----:B---3--:R-:W-:-:S02]  /*08c0*/  PRMT R3, R17, 0x6540, R16 ;  /* 0x0000654011037816 */ /* 0x008fc40000000010 */
[----:B------:R-:W-:Y:S02]  /*08d0*/  IADD3 R0, R19, R2, -R22 ;  /* 0x0000000213007210 */ /* 0x000fe40007ffe816 */
[C---:B------:R-:W-:Y:S02]  /*08e0*/  LOP3.LUT R19, R3.reuse, 0x40, RZ, 0xfc, !PT ;  /* 0x0000004003137812 */ /* 0x040fe400078efcff */
[----:B------:R-:W-:Y:S02]  /*08f0*/  LOP3.LUT R2, R18, 0xc00, RZ, 0xfc, !PT ;  /* 0x00000c0012027812 */ /* 0x000fe400078efcff */
[C---:B------:R-:W-:Y:S02]  /*0900*/  LOP3.LUT R23, R3.reuse, 0x80, RZ, 0xfc, !PT ;  /* 0x0000008003177812 */ /* 0x040fe400078efcff */
[C---:B------:R-:W-:Y:S02]  /*0910*/  LOP3.LUT R17, R3.reuse, 0xc0, RZ, 0xfc, !PT ;  /* 0x000000c003117812 */ /* 0x040fe400078efcff */
[----:B------:R-:W-:-:S02]  /*0920*/  ISETP.LT.AND P1, PT, R3, 0x100, !P0 ;  /* 0x000001000300780c */ /* 0x000fc40004721270 */
[----:B------:R-:W-:Y:S02]  /*0930*/  ISETP.LT.AND P2, PT, R19, 0x100, !P0 ;  /* 0x000001001300780c */ /* 0x000fe40004741270 */
[----:B------:R-:W-:Y:S02]  /*0940*/  LOP3.LUT R2, R2, 0xff0, RZ, 0xc0, !PT ;  /* 0x00000ff002027812 */ /* 0x000fe400078ec0ff */
[----:B------:R-:W-:Y:S01]  /*0950*/  ISETP.LT.AND P3, PT, R23, 0x100, !P0 ;  /* 0x000001001700780c */ /* 0x000fe20004761270 */
[--C-:B------:R-:W-:Y:S01]  /*0960*/  IMAD R3, R3, 0x10, R0.reuse ;  /* 0x0000001003037824 */ /* 0x100fe200078e0200 */
[----:B------:R-:W-:Y:S01]  /*0970*/  ISETP.LT.AND P0, PT, R17, 0x100, !P0 ;  /* 0x000001001100780c */ /* 0x000fe20004701270 */
[--C-:B------:R-:W-:Y:S02]  /*0980*/  IMAD R19, R19, 0x10, R0.reuse ;  /* 0x0000001013137824 */ /* 0x100fe400078e0200 */
[----:B------:R-:W-:Y:S02]  /*0990*/  IMAD R25, R23, 0x10, R0 ;  /* 0x0000001017197824 */ /* 0x000fe400078e0200 */
[----:B------:R-:W-:-:S02]  /*09a0*/  VIADD R27, R2, UR4 ;  /* 0x00000004021b7c36 */ /* 0x000fc40008000000 */
[----:B-1----:R-:W-:-:S04]  /*09b0*/  IMAD.WIDE R2, R3, 0x4, R20 ;  /* 0x0000000403027825 */ /* 0x002fc800078e0214 */
[--C-:B------:R-:W-:Y:S01]  /*09c0*/  IMAD.WIDE R22, R19, 0x4, R20.reuse ;  /* 0x0000000413167825 */ /* 0x100fe200078e0214 */
[----:B0-----:R0:W-:Y:S03]  /*09d0*/  @P1 STG.E.128 desc[UR6][R2.64], R4 ;  /* 0x0000000402001986 */ /* 0x0011e6000c101d06 */
[----:B------:R-:W-:Y:S01]  /*09e0*/  IMAD.WIDE R24, R25, 0x4, R20 ;  /* 0x0000000419187825 */ /* 0x000fe200078e0214 */
[----:B--2---:R0:W-:Y:S04]  /*09f0*/  @P2 STG.E.128 desc[UR6][R22.64], R8 ;  /* 0x0000000816002986 */ /* 0x0041e8000c101d06 */
[----:B----4-:R0:W-:Y:S01]  /*0a00*/  @P3 STG.E.128 desc[UR6][R24.64], R12 ;  /* 0x0000000c18003986 */ /* 0x0101e2000c101d06 */
[----:B------:R-:W-:Y:S01]  /*0a10*/  IMAD R27, R18, 0x4, R27 ;  /* 0x00000004121b7824 */ /* 0x000fe200078e021b */
[----:B0-----:R-:W-:Y:S06]  /*0a20*/  @!P0 EXIT ;  /* 0x000000000000894d */ /* 0x001fec0003800000 */
[----:B0-----:R-:W0:Y:S01]  /*0a30*/  LDS.128 R24, [R27+0x3000] ;  /* 0x003000001b187984 */ /* 0x001e220000000c00 */
[----:B------:R-:W-:-:S04]  /*0a40*/  IMAD R17, R17, 0x10, R0 ;  /* 0x0000001011117824 */ /* 0x000fc800078e0200 */
[----:B------:R-:W-:-:S05]  /*0a50*/  IMAD.WIDE R20, R17, 0x4, R20 ;  /* 0x0000000411147825 */ /* 0x000fca00078e0214 */
[----:B0-----:R-:W-:Y:S01]  /*0a60*/  STG.E.128 desc[UR6][R20.64], R24 ;  /* 0x0000001814007986 */ /* 0x001fe2000c101d06 */
[----:B------:R-:W-:Y:S05]  /*0a70*/  EXIT ;  /* 0x000000000000794d */ /* 0x000fea0003800000 */
.L_x_0:
[----:B------:R-:W-:-:S00]  /*0a80*/  BRA `(.L_x_0) ;  /* 0xfffffffc00fc7947 */ /* 0x000fc0000383ffff */
[----:B------:R-:W-:-:S00]  /*0a90*/  NOP ;  /* 0x0000000000007918 */ /* 0x000fc00000000000 */
        /* <DEDUP_REMOVED lines=14> */
.L_x_1:


//--------------------- .nv.shared.triton_poi_fused_convolution_1 --------------------------
	.section	.nv.shared.triton_poi_fused_convolution_1,"aw",@nobits
	.sectionflags	@""
	.align	16
	.zero		1024


//--------------------- .nv.constant0.triton_poi_fused_convolution_1 --------------------------
	.section	.nv.constant0.triton_poi_fused_convolution_1,"a",@progbits
	.sectionflags	@""
	.align	4
.nv.constant0.triton_poi_fused_convolution_1:
	.zero		560
